//
// Generated by NVIDIA NVVM Compiler
//
// Compiler Build ID: CL-36424714
// Cuda compilation tools, release 13.0, V13.0.88
// Based on NVVM 20.0.0
//

.version 9.0
.target sm_100
.address_size 64

	// .globl	_Z12find_repeatsPiS_i
// _ZZ14exclusive_scanPiS_S_iE4temp has been demoted

.visible .entry _Z12find_repeatsPiS_i(
	.param .u64 .ptr .align 1 _Z12find_repeatsPiS_i_param_0,
	.param .u64 .ptr .align 1 _Z12find_repeatsPiS_i_param_1,
	.param .u32 _Z12find_repeatsPiS_i_param_2
)
{
	.reg .pred 	%p<3>;
	.reg .b32 	%r<11>;
	.reg .b64 	%rd<11>;

	ld.param.u64 	%rd2, [_Z12find_repeatsPiS_i_param_0];
	ld.param.u64 	%rd3, [_Z12find_repeatsPiS_i_param_1];
	ld.param.u32 	%r2, [_Z12find_repeatsPiS_i_param_2];
	cvta.to.global.u64 	%rd1, %rd3;
	mov.u32 	%r3, %tid.x;
	mov.u32 	%r4, %ctaid.x;
	mov.u32 	%r5, %ntid.x;
	mad.lo.s32 	%r1, %r4, %r5, %r3;
	add.s32 	%r6, %r2, -1;
	setp.ge.s32 	%p1, %r1, %r6;
	@%p1 bra 	$L__BB0_4;
	cvta.to.global.u64 	%rd4, %rd2;
	mul.wide.s32 	%rd5, %r1, 4;
	add.s64 	%rd6, %rd4, %rd5;
	ld.global.u32 	%r7, [%rd6];
	ld.global.u32 	%r8, [%rd6+4];
	setp.ne.s32 	%p2, %r7, %r8;
	@%p2 bra 	$L__BB0_3;
	add.s64 	%rd10, %rd1, %rd5;
	mov.b32 	%r10, 1;
	st.global.u32 	[%rd10], %r10;
	bra.uni 	$L__BB0_4;
$L__BB0_3:
	add.s64 	%rd8, %rd1, %rd5;
	mov.b32 	%r9, 0;
	st.global.u32 	[%rd8], %r9;
$L__BB0_4:
	ret;

}
	// .globl	_Z14exclusive_scanPiS_S_i
.visible .entry _Z14exclusive_scanPiS_S_i(
	.param .u64 .ptr .align 1 _Z14exclusive_scanPiS_S_i_param_0,
	.param .u64 .ptr .align 1 _Z14exclusive_scanPiS_S_i_param_1,
	.param .u64 .ptr .align 1 _Z14exclusive_scanPiS_S_i_param_2,
	.param .u32 _Z14exclusive_scanPiS_S_i_param_3
)
{
	.reg .pred 	%p<6>;
	.reg .b16 	%rs<4>;
	.reg .b32 	%r<54>;
	.reg .b64 	%rd<13>;
	// demoted variable
	.shared .align 4 .b8 _ZZ14exclusive_scanPiS_S_iE4temp[4096];
	ld.param.u64 	%rd3, [_Z14exclusive_scanPiS_S_i_param_0];
	ld.param.u64 	%rd1, [_Z14exclusive_scanPiS_S_i_param_1];
	ld.param.u64 	%rd2, [_Z14exclusive_scanPiS_S_i_param_2];
	cvta.to.global.u64 	%rd4, %rd3;
	mov.u32 	%r50, %ntid.x;
	shl.b32 	%r2, %r50, 1;
	mov.u32 	%r17, %tid.x;
	cvt.u16.u32 	%rs2, %r17;
	cvt.u16.u32 	%rs3, %r50;
	rem.u16 	%rs1, %rs2, %rs3;
	cvt.u32.u16 	%r3, %rs1;
	mov.u32 	%r4, %ctaid.x;
	mad.lo.s32 	%r18, %r4, %r50, %r17;
	shl.b32 	%r5, %r18, 1;
	mul.wide.u16 	%r19, %rs1, 2;
	or.b32  	%r6, %r19, 1;
	mul.wide.s32 	%rd5, %r5, 4;
	add.s64 	%rd6, %rd4, %rd5;
	ld.global.u32 	%r20, [%rd6];
	mul.wide.u16 	%r21, %rs1, 8;
	mov.u32 	%r22, _ZZ14exclusive_scanPiS_S_iE4temp;
	add.s32 	%r7, %r22, %r21;
	st.shared.u32 	[%r7], %r20;
	ld.global.u32 	%r23, [%rd6+4];
	st.shared.u32 	[%r7+4], %r23;
	mov.b32 	%r53, 1;
$L__BB1_1:
	bar.sync 	0;
	setp.le.u32 	%p1, %r50, %r3;
	@%p1 bra 	$L__BB1_3;
	mul.lo.s32 	%r24, %r53, %r6;
	shl.b32 	%r25, %r24, 2;
	add.s32 	%r27, %r22, %r25;
	ld.shared.u32 	%r28, [%r27+-4];
	shl.b32 	%r29, %r53, 2;
	add.s32 	%r30, %r27, %r29;
	ld.shared.u32 	%r31, [%r30+-4];
	add.s32 	%r32, %r31, %r28;
	st.shared.u32 	[%r30+-4], %r32;
$L__BB1_3:
	shl.b32 	%r53, %r53, 1;
	shr.u32 	%r11, %r50, 1;
	setp.gt.u32 	%p2, %r50, 1;
	mov.u32 	%r50, %r11;
	@%p2 bra 	$L__BB1_1;
	setp.ne.s16 	%p3, %rs1, 0;
	@%p3 bra 	$L__BB1_6;
	shl.b32 	%r33, %r2, 2;
	add.s32 	%r35, %r22, %r33;
	ld.shared.u32 	%r36, [%r35+-4];
	cvta.to.global.u64 	%rd7, %rd2;
	mul.wide.u32 	%rd8, %r4, 4;
	add.s64 	%rd9, %rd7, %rd8;
	st.global.u32 	[%rd9], %r36;
	mov.b32 	%r37, 0;
	st.shared.u32 	[%r35+-4], %r37;
$L__BB1_6:
	mov.b32 	%r52, 1;
$L__BB1_7:
	shr.u32 	%r53, %r53, 1;
	bar.sync 	0;
	setp.le.u32 	%p4, %r52, %r3;
	@%p4 bra 	$L__BB1_9;
	mul.lo.s32 	%r39, %r53, %r6;
	shl.b32 	%r40, %r39, 2;
	add.s32 	%r42, %r22, %r40;
	ld.shared.u32 	%r43, [%r42+-4];
	shl.b32 	%r44, %r53, 2;
	add.s32 	%r45, %r42, %r44;
	ld.shared.u32 	%r46, [%r45+-4];
	st.shared.u32 	[%r42+-4], %r46;
	add.s32 	%r47, %r46, %r43;
	st.shared.u32 	[%r45+-4], %r47;
$L__BB1_9:
	shl.b32 	%r52, %r52, 1;
	setp.lt.u32 	%p5, %r52, %r2;
	@%p5 bra 	$L__BB1_7;
	cvta.to.global.u64 	%rd10, %rd1;
	bar.sync 	0;
	ld.shared.u32 	%r48, [%r7];
	add.s64 	%rd12, %rd10, %rd5;
	st.global.u32 	[%rd12], %r48;
	ld.shared.u32 	%r49, [%r7+4];
	st.global.u32 	[%rd12+4], %r49;
	ret;

}
	// .globl	_Z8addToAllPiiS_
.visible .entry _Z8addToAllPiiS_(
	.param .u64 .ptr .align 1 _Z8addToAllPiiS__param_0,
	.param .u32 _Z8addToAllPiiS__param_1,
	.param .u64 .ptr .align 1 _Z8addToAllPiiS__param_2
)
{
	.reg .pred 	%p<2>;
	.reg .b32 	%r<10>;
	.reg .b64 	%rd<9>;

	ld.param.u64 	%rd1, [_Z8addToAllPiiS__param_0];
	ld.param.u32 	%r3, [_Z8addToAllPiiS__param_1];
	ld.param.u64 	%rd2, [_Z8addToAllPiiS__param_2];
	mov.u32 	%r4, %tid.x;
	mov.u32 	%r1, %ctaid.x;
	mov.u32 	%r5, %ntid.x;
	mad.lo.s32 	%r2, %r1, %r5, %r4;
	setp.ge.s32 	%p1, %r2, %r3;
	@%p1 bra 	$L__BB2_2;
	cvta.to.global.u64 	%rd3, %rd2;
	cvta.to.global.u64 	%rd4, %rd1;
	shr.u32 	%r6, %r1, 1;
	mul.wide.u32 	%rd5, %r6, 4;
	add.s64 	%rd6, %rd3, %rd5;
	ld.global.u32 	%r7, [%rd6];
	mul.wide.s32 	%rd7, %r2, 4;
	add.s64 	%rd8, %rd4, %rd7;
	ld.global.u32 	%r8, [%rd8];
	add.s32 	%r9, %r8, %r7;
	st.global.u32 	[%rd8], %r9;
$L__BB2_2:
	ret;

}
	// .globl	_Z13index_repeatsPiS_i
.visible .entry _Z13index_repeatsPiS_i(
	.param .u64 .ptr .align 1 _Z13index_repeatsPiS_i_param_0,
	.param .u64 .ptr .align 1 _Z13index_repeatsPiS_i_param_1,
	.param .u32 _Z13index_repeatsPiS_i_param_2
)
{
	.reg .pred 	%p<3>;
	.reg .b32 	%r<9>;
	.reg .b64 	%rd<9>;

	ld.param.u64 	%rd1, [_Z13index_repeatsPiS_i_param_0];
	ld.param.u64 	%rd2, [_Z13index_repeatsPiS_i_param_1];
	ld.param.u32 	%r3, [_Z13index_repeatsPiS_i_param_2];
	mov.u32 	%r4, %tid.x;
	mov.u32 	%r5, %ctaid.x;
	mov.u32 	%r6, %ntid.x;
	mad.lo.s32 	%r1, %r5, %r6, %r4;
	add.s32 	%r7, %r3, -1;
	setp.ge.s32 	%p1, %r1, %r7;
	@%p1 bra 	$L__BB3_3;
	cvta.to.global.u64 	%rd3, %rd1;
	mul.wide.s32 	%rd4, %r1, 4;
	add.s64 	%rd5, %rd3, %rd4;
	ld.global.u32 	%r2, [%rd5];
	ld.global.u32 	%r8, [%rd5+4];
	setp.eq.s32 	%p2, %r2, %r8;
	@%p2 bra 	$L__BB3_3;
	cvta.to.global.u64 	%rd6, %rd2;
	mul.wide.s32 	%rd7, %r2, 4;
	add.s64 	%rd8, %rd6, %rd7;
	st.global.u32 	[%rd8], %r1;
$L__BB3_3:
	ret;

}
	// .globl	_Z14remove_repeatsPiS_S_i
.visible .entry _Z14remove_repeatsPiS_S_i(
	.param .u64 .ptr .align 1 _Z14remove_repeatsPiS_S_i_param_0,
	.param .u64 .ptr .align 1 _Z14remove_repeatsPiS_S_i_param_1,
	.param .u64 .ptr .align 1 _Z14remove_repeatsPiS_S_i_param_2,
	.param .u32 _Z14remove_repeatsPiS_S_i_param_3
)
{
	.reg .pred 	%p<2>;
	.reg .b32 	%r<9>;
	.reg .b64 	%rd<12>;

	ld.param.u64 	%rd1, [_Z14remove_repeatsPiS_S_i_param_0];
	ld.param.u64 	%rd2, [_Z14remove_repeatsPiS_S_i_param_1];
	ld.param.u64 	%rd3, [_Z14remove_repeatsPiS_S_i_param_2];
	ld.param.u32 	%r2, [_Z14remove_repeatsPiS_S_i_param_3];
	mov.u32 	%r3, %tid.x;
	mov.u32 	%r4, %ctaid.x;
	mov.u32 	%r5, %ntid.x;
	mad.lo.s32 	%r1, %r4, %r5, %r3;
	setp.ge.s32 	%p1, %r1, %r2;
	@%p1 bra 	$L__BB4_2;
	cvta.to.global.u64 	%rd4, %rd2;
	cvta.to.global.u64 	%rd5, %rd1;
	cvta.to.global.u64 	%rd6, %rd3;
	mul.wide.s32 	%rd7, %r1, 4;
	add.s64 	%rd8, %rd4, %rd7;
	ld.global.u32 	%r6, [%rd8];
	sub.s32 	%r7, %r1, %r6;
	mul.wide.s32 	%rd9, %r7, 4;
	add.s64 	%rd10, %rd5, %rd9;
	ld.global.u32 	%r8, [%rd10];
	add.s64 	%rd11, %rd6, %rd7;
	st.global.u32 	[%rd11], %r8;
$L__BB4_2:
	ret;

}


// ===== COMPILED SASS (sm_100) =====

	.target	sm_100

	.elftype	@"ET_EXEC"


//--------------------- .note.nv.tkinfo           --------------------------
	.section	.note.nv.tkinfo,"",@"SHT_NOTE"
	.sectionflags	@"SHF_NOTE_NV_TKINFO"
	.tkinfo
        /*0018*/ 	.word	0x00000002
        /*0030*/ 	.string	""
        /*0030*/ 	.string	"ptxas"
        /*0030*/ 	.string	"Cuda compilation tools, release 13.0, V13.0.88"
        /*0030*/ 	.string	"Build cuda_13.0.r13.0/compiler.36424714_0"
        /*0030*/ 	.string	"-arch sm_100 -m 64 "



//--------------------- .note.nv.cuinfo           --------------------------
	.section	.note.nv.cuinfo,"",@"SHT_NOTE"
	.sectionflags	@"SHF_NOTE_NV_CUINFO"
        /*0018*/ 	.short	0x0002
        /*001a*/ 	.short	0x0064
        /*001c*/ 	.short	0x0082
	.zero		2


//--------------------- .nv.info                  --------------------------
	.section	.nv.info,"",@"SHT_CUDA_INFO"
	.align	4


	//----- nvinfo : EIATTR_REGCOUNT
	.align		4
        /*0000*/ 	.byte	0x04, 0x2f
        /*0002*/ 	.short	(.L_1 - .L_0)
	.align		4
.L_0:
        /*0004*/ 	.word	index@(_Z12find_repeatsPiS_i)
        /*0008*/ 	.word	0x0000000c


	//----- nvinfo : EIATTR_FRAME_SIZE
	.align		4
.L_1:
        /*000c*/ 	.byte	0x04, 0x11
        /*000e*/ 	.short	(.L_3 - .L_2)
	.align		4
.L_2:
        /*0010*/ 	.word	index@(_Z12find_repeatsPiS_i)
        /*0014*/ 	.word	0x00000000


	//----- nvinfo : EIATTR_REGCOUNT
	.align		4
.L_3:
        /*0018*/ 	.byte	0x04, 0x2f
        /*001a*/ 	.short	(.L_5 - .L_4)
	.align		4
.L_4:
        /*001c*/ 	.word	index@(_Z14exclusive_scanPiS_S_i)
        /*0020*/ 	.word	0x00000012


	//----- nvinfo : EIATTR_FRAME_SIZE
	.align		4
.L_5:
        /*0024*/ 	.byte	0x04, 0x11
        /*0026*/ 	.short	(.L_7 - .L_6)
	.align		4
.L_6:
        /*0028*/ 	.word	index@($__internal_0_$__cuda_sm20_rem_u16)
        /*002c*/ 	.word	0x00000000


	//----- nvinfo : EIATTR_FRAME_SIZE
	.align		4
.L_7:
        /*0030*/ 	.byte	0x04, 0x11
        /*0032*/ 	.short	(.L_9 - .L_8)
	.align		4
.L_8:
        /*0034*/ 	.word	index@(_Z14exclusive_scanPiS_S_i)
        /*0038*/ 	.word	0x00000000


	//----- nvinfo : EIATTR_REGCOUNT
	.align		4
.L_9:
        /*003c*/ 	.byte	0x04, 0x2f
        /*003e*/ 	.short	(.L_11 - .L_10)
	.align		4
.L_10:
        /*0040*/ 	.word	index@(_Z8addToAllPiiS_)
        /*0044*/ 	.word	0x0000000c


	//----- nvinfo : EIATTR_FRAME_SIZE
	.align		4
.L_11:
        /*0048*/ 	.byte	0x04, 0x11
        /*004a*/ 	.short	(.L_13 - .L_12)
	.align		4
.L_12:
        /*004c*/ 	.word	index@(_Z8addToAllPiiS_)
        /*0050*/ 	.word	0x00000000


	//----- nvinfo : EIATTR_REGCOUNT
	.align		4
.L_13:
        /*0054*/ 	.byte	0x04, 0x2f
        /*0056*/ 	.short	(.L_15 - .L_14)
	.align		4
.L_14:
        /*0058*/ 	.word	index@(_Z13index_repeatsPiS_i)
        /*005c*/ 	.word	0x0000000a


	//----- nvinfo : EIATTR_FRAME_SIZE
	.align		4
.L_15:
        /*0060*/ 	.byte	0x04, 0x11
        /*0062*/ 	.short	(.L_17 - .L_16)
	.align		4
.L_16:
        /*0064*/ 	.word	index@(_Z13index_repeatsPiS_i)
        /*0068*/ 	.word	0x00000000


	//----- nvinfo : EIATTR_REGCOUNT
	.align		4
.L_17:
        /*006c*/ 	.byte	0x04, 0x2f
        /*006e*/ 	.short	(.L_19 - .L_18)
	.align		4
.L_18:
        /*0070*/ 	.word	index@(_Z14remove_repeatsPiS_S_i)
        /*0074*/ 	.word	0x0000000c


	//----- nvinfo : EIATTR_FRAME_SIZE
	.align		4
.L_19:
        /*0078*/ 	.byte	0x04, 0x11
        /*007a*/ 	.short	(.L_21 - .L_20)
	.align		4
.L_20:
        /*007c*/ 	.word	index@(_Z14remove_repeatsPiS_S_i)
        /*0080*/ 	.word	0x00000000


	//----- nvinfo : EIATTR_MIN_STACK_SIZE
	.align		4
.L_21:
        /*0084*/ 	.byte	0x04, 0x12
        /*0086*/ 	.short	(.L_23 - .L_22)
	.align		4
.L_22:
        /*0088*/ 	.word	index@(_Z14remove_repeatsPiS_S_i)
        /*008c*/ 	.word	0x00000000


	//----- nvinfo : EIATTR_MIN_STACK_SIZE
	.align		4
.L_23:
        /*0090*/ 	.byte	0x04, 0x12
        /*0092*/ 	.short	(.L_25 - .L_24)
	.align		4
.L_24:
        /*0094*/ 	.word	index@(_Z13index_repeatsPiS_i)
        /*0098*/ 	.word	0x00000000


	//----- nvinfo : EIATTR_MIN_STACK_SIZE
	.align		4
.L_25:
        /*009c*/ 	.byte	0x04, 0x12
        /*009e*/ 	.short	(.L_27 - .L_26)
	.align		4
.L_26:
        /*00a0*/ 	.word	index@(_Z8addToAllPiiS_)
        /*00a4*/ 	.word	0x00000000


	//----- nvinfo : EIATTR_MIN_STACK_SIZE
	.align		4
.L_27:
        /*00a8*/ 	.byte	0x04, 0x12
        /*00aa*/ 	.short	(.L_29 - .L_28)
	.align		4
.L_28:
        /*00ac*/ 	.word	index@(_Z14exclusive_scanPiS_S_i)
        /*00b0*/ 	.word	0x00000000


	//----- nvinfo : EIATTR_MIN_STACK_SIZE
	.align		4
.L_29:
        /*00b4*/ 	.byte	0x04, 0x12
        /*00b6*/ 	.short	(.L_31 - .L_30)
	.align		4
.L_30:
        /*00b8*/ 	.word	index@(_Z12find_repeatsPiS_i)
        /*00bc*/ 	.word	0x00000000
.L_31:


//--------------------- .nv.compat                --------------------------
	.section	.nv.compat,"",@"SHT_CUDA_COMPAT_INFO"
	.align	4
        /*0000*/ 	.byte	0x02, 0x09, 0x00, 0x00, 0x02, 0x02, 0x01, 0x00, 0x02, 0x05, 0x05, 0x00, 0x03, 0x07, 0x01, 0x01
        /*0010*/ 	.byte	0x02, 0x03, 0x00, 0x00, 0x02, 0x06, 0x01, 0x00, 0x04, 0x0b, 0x08, 0x00, 0x01, 0x00, 0x00, 0x00
        /*0020*/ 	.byte	0x00, 0x00, 0x00, 0x00


//--------------------- .nv.info._Z14remove_repeatsPiS_S_i --------------------------
	.section	.nv.info._Z14remove_repeatsPiS_S_i,"",@"SHT_CUDA_INFO"
	.sectionflags	@""
	.align	4


	//----- nvinfo : EIATTR_CUDA_API_VERSION
	.align		4
        /*0000*/ 	.byte	0x04, 0x37
        /*0002*/ 	.short	(.L_33 - .L_32)
.L_32:
        /*0004*/ 	.word	0x00000082


	//----- nvinfo : EIATTR_KPARAM_INFO
	.align		4
.L_33:
        /*0008*/ 	.byte	0x04, 0x17
        /*000a*/ 	.short	(.L_35 - .L_34)
.L_34:
        /*000c*/ 	.word	0x00000000
        /*0010*/ 	.short	0x0003
        /*0012*/ 	.short	0x0018
        /*0014*/ 	.byte	0x00, 0xf0, 0x11, 0x00


	//----- nvinfo : EIATTR_KPARAM_INFO
	.align		4
.L_35:
        /*0018*/ 	.byte	0x04, 0x17
        /*001a*/ 	.short	(.L_37 - .L_36)
.L_36:
        /*001c*/ 	.word	0x00000000
        /*0020*/ 	.short	0x0002
        /*0022*/ 	.short	0x0010
        /*0024*/ 	.byte	0x00, 0xf5, 0x21, 0x00


	//----- nvinfo : EIATTR_KPARAM_INFO
	.align		4
.L_37:
        /*0028*/ 	.byte	0x04, 0x17
        /*002a*/ 	.short	(.L_39 - .L_38)
.L_38:
        /*002c*/ 	.word	0x00000000
        /*0030*/ 	.short	0x0001
        /*0032*/ 	.short	0x0008
        /*0034*/ 	.byte	0x00, 0xf5, 0x21, 0x00


	//----- nvinfo : EIATTR_KPARAM_INFO
	.align		4
.L_39:
        /*0038*/ 	.byte	0x04, 0x17
        /*003a*/ 	.short	(.L_41 - .L_40)
.L_40:
        /*003c*/ 	.word	0x00000000
        /*0040*/ 	.short	0x0000
        /*0042*/ 	.short	0x0000
        /*0044*/ 	.byte	0x00, 0xf5, 0x21, 0x00


	//----- nvinfo : EIATTR_SPARSE_MMA_MASK
	.align		4
.L_41:
        /*0048*/ 	.byte	0x03, 0x50
        /*004a*/ 	.short	0x0000


	//----- nvinfo : EIATTR_MAXREG_COUNT
	.align		4
        /*004c*/ 	.byte	0x03, 0x1b
        /*004e*/ 	.short	0x00ff


	//----- nvinfo : EIATTR_MERCURY_ISA_VERSION
	.align		4
        /*0050*/ 	.byte	0x03, 0x5f
        /*0052*/ 	.short	0x0101


	//----- nvinfo : EIATTR_VRC_CTA_INIT_COUNT
	.align		4
        /*0054*/ 	.byte	0x02, 0x4a
	.zero		1
	.zero		1


	//----- nvinfo : EIATTR_EXIT_INSTR_OFFSETS
	.align		4
        /*0058*/ 	.byte	0x04, 0x1c
        /*005a*/ 	.short	(.L_43 - .L_42)


	//   ....[0]....
.L_42:
        /*005c*/ 	.word	0x00000070


	//   ....[1]....
        /*0060*/ 	.word	0x00000130


	//----- nvinfo : EIATTR_CBANK_PARAM_SIZE
	.align		4
.L_43:
        /*0064*/ 	.byte	0x03, 0x19
        /*0066*/ 	.short	0x001c


	//----- nvinfo : EIATTR_PARAM_CBANK
	.align		4
        /*0068*/ 	.byte	0x04, 0x0a
        /*006a*/ 	.short	(.L_45 - .L_44)
	.align		4
.L_44:
        /*006c*/ 	.word	index@(.nv.constant0._Z14remove_repeatsPiS_S_i)
        /*0070*/ 	.short	0x0380
        /*0072*/ 	.short	0x001c


	//----- nvinfo : EIATTR_SW_WAR
	.align		4
.L_45:
        /*0074*/ 	.byte	0x04, 0x36
        /*0076*/ 	.short	(.L_47 - .L_46)
.L_46:
        /*0078*/ 	.word	0x00000008
.L_47:


//--------------------- .nv.info._Z13index_repeatsPiS_i --------------------------
	.section	.nv.info._Z13index_repeatsPiS_i,"",@"SHT_CUDA_INFO"
	.sectionflags	@""
	.align	4


	//----- nvinfo : EIATTR_CUDA_API_VERSION
	.align		4
        /*0000*/ 	.byte	0x04, 0x37
        /*0002*/ 	.short	(.L_49 - .L_48)
.L_48:
        /*0004*/ 	.word	0x00000082


	//----- nvinfo : EIATTR_KPARAM_INFO
	.align		4
.L_49:
        /*0008*/ 	.byte	0x04, 0x17
        /*000a*/ 	.short	(.L_51 - .L_50)
.L_50:
        /*000c*/ 	.word	0x00000000
        /*0010*/ 	.short	0x0002
        /*0012*/ 	.short	0x0010
        /*0014*/ 	.byte	0x00, 0xf0, 0x11, 0x00


	//----- nvinfo : EIATTR_KPARAM_INFO
	.align		4
.L_51:
        /*0018*/ 	.byte	0x04, 0x17
        /*001a*/ 	.short	(.L_53 - .L_52)
.L_52:
        /*001c*/ 	.word	0x00000000
        /*0020*/ 	.short	0x0001
        /*0022*/ 	.short	0x0008
        /*0024*/ 	.byte	0x00, 0xf5, 0x21, 0x00


	//----- nvinfo : EIATTR_KPARAM_INFO
	.align		4
.L_53:
        /*0028*/ 	.byte	0x04, 0x17
        /*002a*/ 	.short	(.L_55 - .L_54)
.L_54:
        /*002c*/ 	.word	0x00000000
        /*0030*/ 	.short	0x0000
        /*0032*/ 	.short	0x0000
        /*0034*/ 	.byte	0x00, 0xf5, 0x21, 0x00


	//----- nvinfo : EIATTR_SPARSE_MMA_MASK
	.align		4
.L_55:
        /*0038*/ 	.byte	0x03, 0x50
        /*003a*/ 	.short	0x0000


	//----- nvinfo : EIATTR_MAXREG_COUNT
	.align		4
        /*003c*/ 	.byte	0x03, 0x1b
        /*003e*/ 	.short	0x00ff


	//----- nvinfo : EIATTR_MERCURY_ISA_VERSION
	.align		4
        /*0040*/ 	.byte	0x03, 0x5f
        /*0042*/ 	.short	0x0101


	//----- nvinfo : EIATTR_VRC_CTA_INIT_COUNT
	.align		4
        /*0044*/ 	.byte	0x02, 0x4a
	.zero		1
	.zero		1


	//----- nvinfo : EIATTR_EXIT_INSTR_OFFSETS
	.align		4
        /*0048*/ 	.byte	0x04, 0x1c
        /*004a*/ 	.short	(.L_57 - .L_56)


	//   ....[0]....
.L_56:
        /*004c*/ 	.word	0x00000080


	//   ....[1]....
        /*0050*/ 	.word	0x000000f0


	//   ....[2]....
        /*0054*/ 	.word	0x00000130


	//----- nvinfo : EIATTR_CBANK_PARAM_SIZE
	.align		4
.L_57:
        /*0058*/ 	.byte	0x03, 0x19
        /*005a*/ 	.short	0x0014


	//----- nvinfo : EIATTR_PARAM_CBANK
	.align		4
        /*005c*/ 	.byte	0x04, 0x0a
        /*005e*/ 	.short	(.L_59 - .L_58)
	.align		4
.L_58:
        /*0060*/ 	.word	index@(.nv.constant0._Z13index_repeatsPiS_i)
        /*0064*/ 	.short	0x0380
        /*0066*/ 	.short	0x0014


	//----- nvinfo : EIATTR_SW_WAR
	.align		4
.L_59:
        /*0068*/ 	.byte	0x04, 0x36
        /*006a*/ 	.short	(.L_61 - .L_60)
.L_60:
        /*006c*/ 	.word	0x00000008
.L_61:


//--------------------- .nv.info._Z8addToAllPiiS_ --------------------------
	.section	.nv.info._Z8addToAllPiiS_,"",@"SHT_CUDA_INFO"
	.sectionflags	@""
	.align	4


	//----- nvinfo : EIATTR_CUDA_API_VERSION
	.align		4
        /*0000*/ 	.byte	0x04, 0x37
        /*0002*/ 	.short	(.L_63 - .L_62)
.L_62:
        /*0004*/ 	.word	0x00000082


	//----- nvinfo : EIATTR_KPARAM_INFO
	.align		4
.L_63:
        /*0008*/ 	.byte	0x04, 0x17
        /*000a*/ 	.short	(.L_65 - .L_64)
.L_64:
        /*000c*/ 	.word	0x00000000
        /*0010*/ 	.short	0x0002
        /*0012*/ 	.short	0x0010
        /*0014*/ 	.byte	0x00, 0xf5, 0x21, 0x00


	//----- nvinfo : EIATTR_KPARAM_INFO
	.align		4
.L_65:
        /*0018*/ 	.byte	0x04, 0x17
        /*001a*/ 	.short	(.L_67 - .L_66)
.L_66:
        /*001c*/ 	.word	0x00000000
        /*0020*/ 	.short	0x0001
        /*0022*/ 	.short	0x0008
        /*0024*/ 	.byte	0x00, 0xf0, 0x11, 0x00


	//----- nvinfo : EIATTR_KPARAM_INFO
	.align		4
.L_67:
        /*0028*/ 	.byte	0x04, 0x17
        /*002a*/ 	.short	(.L_69 - .L_68)
.L_68:
        /*002c*/ 	.word	0x00000000
        /*0030*/ 	.short	0x0000
        /*0032*/ 	.short	0x0000
        /*0034*/ 	.byte	0x00, 0xf5, 0x21, 0x00


	//----- nvinfo : EIATTR_SPARSE_MMA_MASK
	.align		4
.L_69:
        /*0038*/ 	.byte	0x03, 0x50
        /*003a*/ 	.short	0x0000


	//----- nvinfo : EIATTR_MAXREG_COUNT
	.align		4
        /*003c*/ 	.byte	0x03, 0x1b
        /*003e*/ 	.short	0x00ff


	//----- nvinfo : EIATTR_MERCURY_ISA_VERSION
	.align		4
        /*0040*/ 	.byte	0x03, 0x5f
        /*0042*/ 	.short	0x0101


	//----- nvinfo : EIATTR_VRC_CTA_INIT_COUNT
	.align		4
        /*0044*/ 	.byte	0x02, 0x4a
	.zero		1
	.zero		1


	//----- nvinfo : EIATTR_EXIT_INSTR_OFFSETS
	.align		4
        /*0048*/ 	.byte	0x04, 0x1c
        /*004a*/ 	.short	(.L_71 - .L_70)


	//   ....[0]....
.L_70:
        /*004c*/ 	.word	0x00000070


	//   ....[1]....
        /*0050*/ 	.word	0x00000120


	//----- nvinfo : EIATTR_CBANK_PARAM_SIZE
	.align		4
.L_71:
        /*0054*/ 	.byte	0x03, 0x19
        /*0056*/ 	.short	0x0018


	//----- nvinfo : EIATTR_PARAM_CBANK
	.align		4
        /*0058*/ 	.byte	0x04, 0x0a
        /*005a*/ 	.short	(.L_73 - .L_72)
	.align		4
.L_72:
        /*005c*/ 	.word	index@(.nv.constant0._Z8addToAllPiiS_)
        /*0060*/ 	.short	0x0380
        /*0062*/ 	.short	0x0018


	//----- nvinfo : EIATTR_SW_WAR
	.align		4
.L_73:
        /*0064*/ 	.byte	0x04, 0x36
        /*0066*/ 	.short	(.L_75 - .L_74)
.L_74:
        /*0068*/ 	.word	0x00000008
.L_75:


//--------------------- .nv.info._Z14exclusive_scanPiS_S_i --------------------------
	.section	.nv.info._Z14exclusive_scanPiS_S_i,"",@"SHT_CUDA_INFO"
	.sectionflags	@""
	.align	4


	//----- nvinfo : EIATTR_CUDA_API_VERSION
	.align		4
        /*0000*/ 	.byte	0x04, 0x37
        /*0002*/ 	.short	(.L_77 - .L_76)
.L_76:
        /*0004*/ 	.word	0x00000082


	//----- nvinfo : EIATTR_KPARAM_INFO
	.align		4
.L_77:
        /*0008*/ 	.byte	0x04, 0x17
        /*000a*/ 	.short	(.L_79 - .L_78)
.L_78:
        /*000c*/ 	.word	0x00000000
        /*0010*/ 	.short	0x0003
        /*0012*/ 	.short	0x0018
        /*0014*/ 	.byte	0x00, 0xf0, 0x11, 0x00


	//----- nvinfo : EIATTR_KPARAM_INFO
	.align		4
.L_79:
        /*0018*/ 	.byte	0x04, 0x17
        /*001a*/ 	.short	(.L_81 - .L_80)
.L_80:
        /*001c*/ 	.word	0x00000000
        /*0020*/ 	.short	0x0002
        /*0022*/ 	.short	0x0010
        /*0024*/ 	.byte	0x00, 0xf5, 0x21, 0x00


	//----- nvinfo : EIATTR_KPARAM_INFO
	.align		4
.L_81:
        /*0028*/ 	.byte	0x04, 0x17
        /*002a*/ 	.short	(.L_83 - .L_82)
.L_82:
        /*002c*/ 	.word	0x00000000
        /*0030*/ 	.short	0x0001
        /*0032*/ 	.short	0x0008
        /*0034*/ 	.byte	0x00, 0xf5, 0x21, 0x00


	//----- nvinfo : EIATTR_KPARAM_INFO
	.align		4
.L_83:
        /*0038*/ 	.byte	0x04, 0x17
        /*003a*/ 	.short	(.L_85 - .L_84)
.L_84:
        /*003c*/ 	.word	0x00000000
        /*0040*/ 	.short	0x0000
        /*0042*/ 	.short	0x0000
        /*0044*/ 	.byte	0x00, 0xf5, 0x21, 0x00


	//----- nvinfo : EIATTR_SPARSE_MMA_MASK
	.align		4
.L_85:
        /*0048*/ 	.byte	0x03, 0x50
        /*004a*/ 	.short	0x0000


	//----- nvinfo : EIATTR_MAXREG_COUNT
	.align		4
        /*004c*/ 	.byte	0x03, 0x1b
        /*004e*/ 	.short	0x00ff


	//----- nvinfo : EIATTR_NUM_BARRIERS
	.align		4
        /*0050*/ 	.byte	0x02, 0x4c
        /*0052*/ 	.byte	0x01
	.zero		1


	//----- nvinfo : EIATTR_MERCURY_ISA_VERSION
	.align		4
        /*0054*/ 	.byte	0x03, 0x5f
        /*0056*/ 	.short	0x0101


	//----- nvinfo : EIATTR_VRC_CTA_INIT_COUNT
	.align		4
        /*0058*/ 	.byte	0x02, 0x4a
	.zero		1
	.zero		1


	//----- nvinfo : EIATTR_EXIT_INSTR_OFFSETS
	.align		4
        /*005c*/ 	.byte	0x04, 0x1c
        /*005e*/ 	.short	(.L_87 - .L_86)


	//   ....[0]....
.L_86:
        /*0060*/ 	.word	0x00000430


	//----- nvinfo : EIATTR_CRS_STACK_SIZE
	.align		4
.L_87:
        /*0064*/ 	.byte	0x04, 0x1e
        /*0066*/ 	.short	(.L_89 - .L_88)
.L_88:
        /*0068*/ 	.word	0x00000000


	//----- nvinfo : EIATTR_CBANK_PARAM_SIZE
	.align		4
.L_89:
        /*006c*/ 	.byte	0x03, 0x19
        /*006e*/ 	.short	0x001c


	//----- nvinfo : EIATTR_PARAM_CBANK
	.align		4
        /*0070*/ 	.byte	0x04, 0x0a
        /*0072*/ 	.short	(.L_91 - .L_90)
	.align		4
.L_90:
        /*0074*/ 	.word	index@(.nv.constant0._Z14exclusive_scanPiS_S_i)
        /*0078*/ 	.short	0x0380
        /*007a*/ 	.short	0x001c


	//----- nvinfo : EIATTR_SW_WAR
	.align		4
.L_91:
        /*007c*/ 	.byte	0x04, 0x36
        /*007e*/ 	.short	(.L_93 - .L_92)
.L_92:
        /*0080*/ 	.word	0x00000008
.L_93:


//--------------------- .nv.info._Z12find_repeatsPiS_i --------------------------
	.section	.nv.info._Z12find_repeatsPiS_i,"",@"SHT_CUDA_INFO"
	.sectionflags	@""
	.align	4


	//----- nvinfo : EIATTR_CUDA_API_VERSION
	.align		4
        /*0000*/ 	.byte	0x04, 0x37
        /*0002*/ 	.short	(.L_95 - .L_94)
.L_94:
        /*0004*/ 	.word	0x00000082


	//----- nvinfo : EIATTR_KPARAM_INFO
	.align		4
.L_95:
        /*0008*/ 	.byte	0x04, 0x17
        /*000a*/ 	.short	(.L_97 - .L_96)
.L_96:
        /*000c*/ 	.word	0x00000000
        /*0010*/ 	.short	0x0002
        /*0012*/ 	.short	0x0010
        /*0014*/ 	.byte	0x00, 0xf0, 0x11, 0x00


	//----- nvinfo : EIATTR_KPARAM_INFO
	.align		4
.L_97:
        /*0018*/ 	.byte	0x04, 0x17
        /*001a*/ 	.short	(.L_99 - .L_98)
.L_98:
        /*001c*/ 	.word	0x00000000
        /*0020*/ 	.short	0x0001
        /*0022*/ 	.short	0x0008
        /*0024*/ 	.byte	0x00, 0xf5, 0x21, 0x00


	//----- nvinfo : EIATTR_KPARAM_INFO
	.align		4
.L_99:
        /*0028*/ 	.byte	0x04, 0x17
        /*002a*/ 	.short	(.L_101 - .L_100)
.L_100:
        /*002c*/ 	.word	0x00000000
        /*0030*/ 	.short	0x0000
        /*0032*/ 	.short	0x0000
        /*0034*/ 	.byte	0x00, 0xf5, 0x21, 0x00


	//----- nvinfo : EIATTR_SPARSE_MMA_MASK
	.align		4
.L_101:
        /*0038*/ 	.byte	0x03, 0x50
        /*003a*/ 	.short	0x0000


	//----- nvinfo : EIATTR_MAXREG_COUNT
	.align		4
        /*003c*/ 	.byte	0x03, 0x1b
        /*003e*/ 	.short	0x00ff


	//----- nvinfo : EIATTR_MERCURY_ISA_VERSION
	.align		4
        /*0040*/ 	.byte	0x03, 0x5f
        /*0042*/ 	.short	0x0101


	//----- nvinfo : EIATTR_VRC_CTA_INIT_COUNT
	.align		4
        /*0044*/ 	.byte	0x02, 0x4a
	.zero		1
	.zero		1


	//----- nvinfo : EIATTR_EXIT_INSTR_OFFSETS
	.align		4
        /*0048*/ 	.byte	0x04, 0x1c
        /*004a*/ 	.short	(.L_103 - .L_102)


	//   ....[0]....
.L_102:
        /*004c*/ 	.word	0x00000080


	//   ....[1]....
        /*0050*/ 	.word	0x00000130


	//   ....[2]....
        /*0054*/ 	.word	0x00000170


	//----- nvinfo : EIATTR_CBANK_PARAM_SIZE
	.align		4
.L_103:
        /*0058*/ 	.byte	0x03, 0x19
        /*005a*/ 	.short	0x0014


	//----- nvinfo : EIATTR_PARAM_CBANK
	.align		4
        /*005c*/ 	.byte	0x04, 0x0a
        /*005e*/ 	.short	(.L_105 - .L_104)
	.align		4
.L_104:
        /*0060*/ 	.word	index@(.nv.constant0._Z12find_repeatsPiS_i)
        /*0064*/ 	.short	0x0380
        /*0066*/ 	.short	0x0014


	//----- nvinfo : EIATTR_SW_WAR
	.align		4
.L_105:
        /*0068*/ 	.byte	0x04, 0x36
        /*006a*/ 	.short	(.L_107 - .L_106)
.L_106:
        /*006c*/ 	.word	0x00000008
.L_107:


//--------------------- .nv.callgraph             --------------------------
	.section	.nv.callgraph,"",@"SHT_CUDA_CALLGRAPH"
	.align	4
	.sectionentsize	8
	.align		4
        /*0000*/ 	.word	0x00000000
	.align		4
        /*0004*/ 	.word	0xffffffff
	.align		4
        /*0008*/ 	.word	0x00000000
	.align		4
        /*000c*/ 	.word	0xfffffffe
	.align		4
        /*0010*/ 	.word	0x00000000
	.align		4
        /*0014*/ 	.word	0xfffffffd
	.align		4
        /*0018*/ 	.word	0x00000000
	.align		4
        /*001c*/ 	.word	0xfffffffc


//--------------------- .text._Z14remove_repeatsPiS_S_i --------------------------
	.section	.text._Z14remove_repeatsPiS_S_i,"ax",@progbits
	.align	128
        .global         _Z14remove_repeatsPiS_S_i
        .type           _Z14remove_repeatsPiS_S_i,@function
        .size           _Z14remove_repeatsPiS_S_i,(.L_x_8 - _Z14remove_repeatsPiS_S_i)
        .other          _Z14remove_repeatsPiS_S_i,@"STO_CUDA_ENTRY STV_DEFAULT"
_Z14remove_repeatsPiS_S_i:
.text._Z14remove_repeatsPiS_S_i:
[----:B------:R-:W-:Y:S01]  /*0000*/  LDC R1, c[0x0][0x37c] ;  /* 0x0000df00ff017b82 */ /* 0x000fe20000000800 */
[----:B------:R-:W0:Y:S07]  /*0010*/  S2R R9, SR_TID.X ;  /* 0x0000000000097919 */ /* 0x000e2e0000002100 */
[----:B------:R-:W0:Y:S01]  /*0020*/  S2UR UR4, SR_CTAID.X ;  /* 0x00000000000479c3 */ /* 0x000e220000002500 */
[----:B------:R-:W1:Y:S07]  /*0030*/  LDCU UR5, c[0x0][0x398] ;  /* 0x00007300ff0577ac */ /* 0x000e6e0008000800 */
[----:B------:R-:W0:Y:S02]  /*0040*/  LDC R0, c[0x0][0x360] ;  /* 0x0000d800ff007b82 */ /* 0x000e240000000800 */
[----:B0-----:R-:W-:-:S05]  /*0050*/  IMAD R9, R0, UR4, R9 ;  /* 0x0000000400097c24 */ /* 0x001fca000f8e0209 */
[----:B-1----:R-:W-:-:S13]  /*0060*/  ISETP.GE.AND P0, PT, R9, UR5, PT ;  /* 0x0000000509007c0c */ /* 0x002fda000bf06270 */
[----:B------:R-:W-:Y:S05]  /*0070*/  @P0 EXIT ;  /* 0x000000000000094d */ /* 0x000fea0003800000 */
[----:B------:R-:W0:Y:S01]  /*0080*/  LDC.64 R2, c[0x0][0x388] ;  /* 0x0000e200ff027b82 */ /* 0x000e220000000a00 */
[----:B------:R-:W1:Y:S07]  /*0090*/  LDCU.64 UR4, c[0x0][0x358] ;  /* 0x00006b00ff0477ac */ /* 0x000e6e0008000a00 */
[----:B------:R-:W2:Y:S01]  /*00a0*/  LDC.64 R4, c[0x0][0x380] ;  /* 0x0000e000ff047b82 */ /* 0x000ea20000000a00 */
[----:B0-----:R-:W-:-:S06]  /*00b0*/  IMAD.WIDE R2, R9, 0x4, R2 ;  /* 0x0000000409027825 */ /* 0x001fcc00078e0202 */
[----:B-1----:R-:W3:Y:S02]  /*00c0*/  LDG.E R2, desc[UR4][R2.64] ;  /* 0x0000000402027981 */ /* 0x002ee4000c1e1900 */
[----:B---3--:R-:W-:-:S05]  /*00d0*/  IADD3 R7, PT, PT, R9, -R2, RZ ;  /* 0x8000000209077210 */ /* 0x008fca0007ffe0ff */
[----:B--2---:R-:W-:Y:S02]  /*00e0*/  IMAD.WIDE R4, R7, 0x4, R4 ;  /* 0x0000000407047825 */ /* 0x004fe400078e0204 */
[----:B------:R-:W0:Y:S04]  /*00f0*/  LDC.64 R6, c[0x0][0x390] ;  /* 0x0000e400ff067b82 */ /* 0x000e280000000a00 */
[----:B------:R-:W2:Y:S01]  /*0100*/  LDG.E R5, desc[UR4][R4.64] ;  /* 0x0000000404057981 */ /* 0x000ea2000c1e1900 */
[----:B0-----:R-:W-:-:S05]  /*0110*/  IMAD.WIDE R6, R9, 0x4, R6 ;  /* 0x0000000409067825 */ /* 0x001fca00078e0206 */
[----:B--2---:R-:W-:Y:S01]  /*0120*/  STG.E desc[UR4][R6.64], R5 ;  /* 0x0000000506007986 */ /* 0x004fe2000c101904 */
[----:B------:R-:W-:Y:S05]  /*0130*/  EXIT ;  /* 0x000000000000794d */ /* 0x000fea0003800000 */
.L_x_0:
[----:B------:R-:W-:-:S00]  /*0140*/  BRA `(.L_x_0) ;  /* 0xfffffffc00fc7947 */ /* 0x000fc0000383ffff */
[----:B------:R-:W-:-:S00]  /*0150*/  NOP ;  /* 0x0000000000007918 */ /* 0x000fc00000000000 */
        /* <DEDUP_REMOVED lines=10> */
.L_x_8:


//--------------------- .text._Z13index_repeatsPiS_i --------------------------
	.section	.text._Z13index_repeatsPiS_i,"ax",@progbits
	.align	128
        .global         _Z13index_repeatsPiS_i
        .type           _Z13index_repeatsPiS_i,@function
        .size           _Z13index_repeatsPiS_i,(.L_x_9 - _Z13index_repeatsPiS_i)
        .other          _Z13index_repeatsPiS_i,@"STO_CUDA_ENTRY STV_DEFAULT"
_Z13index_repeatsPiS_i:
.text._Z13index_repeatsPiS_i:
[----:B------:R-:W-:Y:S01]  /*0000*/  LDC R1, c[0x0][0x37c] ;  /* 0x0000df00ff017b82 */ /* 0x000fe20000000800 */
[----:B------:R-:W0:Y:S07]  /*0010*/  S2R R5, SR_TID.X ;  /* 0x0000000000057919 */ /* 0x000e2e0000002100 */
[----:B------:R-:W0:Y:S01]  /*0020*/  S2UR UR5, SR_CTAID.X ;  /* 0x00000000000579c3 */ /* 0x000e220000002500 */
[----:B------:R-:W1:Y:S07]  /*0030*/  LDCU UR4, c[0x0][0x390] ;  /* 0x00007200ff0477ac */ /* 0x000e6e0008000800 */
[----:B------:R-:W0:Y:S01]  /*0040*/  LDC R0, c[0x0][0x360] ;  /* 0x0000d800ff007b82 */ /* 0x000e220000000800 */
[----:B-1----:R-:W-:Y:S01]  /*0050*/  UIADD3 UR4, UPT, UPT, UR4, -0x1, URZ ;  /* 0xffffffff04047890 */ /* 0x002fe2000fffe0ff */
[----:B0-----:R-:W-:-:S05]  /*0060*/  IMAD R5, R0, UR5, R5 ;  /* 0x0000000500057c24 */ /* 0x001fca000f8e0205 */
[----:B------:R-:W-:-:S13]  /*0070*/  ISETP.GE.AND P0, PT, R5, UR4, PT ;  /* 0x0000000405007c0c */ /* 0x000fda000bf06270 */
[----:B------:R-:W-:Y:S05]  /*0080*/  @P0 EXIT ;  /* 0x000000000000094d */ /* 0x000fea0003800000 */
[----:B------:R-:W0:Y:S01]  /*0090*/  LDC.64 R2, c[0x0][0x380] ;  /* 0x0000e000ff027b82 */ /* 0x000e220000000a00 */
[----:B------:R-:W1:Y:S01]  /*00a0*/  LDCU.64 UR4, c[0x0][0x358] ;  /* 0x00006b00ff0477ac */ /* 0x000e620008000a00 */
[----:B0-----:R-:W-:-:S05]  /*00b0*/  IMAD.WIDE R2, R5, 0x4, R2 ;  /* 0x0000000405027825 */ /* 0x001fca00078e0202 */
[----:B-1----:R-:W2:Y:S04]  /*00c0*/  LDG.E R7, desc[UR4][R2.64] ;  /* 0x0000000402077981 */ /* 0x002ea8000c1e1900 */
[----:B------:R-:W2:Y:S02]  /*00d0*/  LDG.E R0, desc[UR4][R2.64+0x4] ;  /* 0x0000040402007981 */ /* 0x000ea4000c1e1900 */
[----:B--2---:R-:W-:-:S13]  /*00e0*/  ISETP.NE.AND P0, PT, R7, R0, PT ;  /* 0x000000000700720c */ /* 0x004fda0003f05270 */
[----:B------:R-:W-:Y:S05]  /*00f0*/  @!P0 EXIT ;  /* 0x000000000000894d */ /* 0x000fea0003800000 */
[----:B------:R-:W0:Y:S02]  /*0100*/  LDC.64 R2, c[0x0][0x388] ;  /* 0x0000e200ff027b82 */ /* 0x000e240000000a00 */
[----:B0-----:R-:W-:-:S05]  /*0110*/  IMAD.WIDE R2, R7, 0x4, R2 ;  /* 0x0000000407027825 */ /* 0x001fca00078e0202 */
[----:B------:R-:W-:Y:S01]  /*0120*/  STG.E desc[UR4][R2.64], R5 ;  /* 0x0000000502007986 */ /* 0x000fe2000c101904 */
[----:B------:R-:W-:Y:S05]  /*0130*/  EXIT ;  /* 0x000000000000794d */ /* 0x000fea0003800000 */
.L_x_1:
        /* <DEDUP_REMOVED lines=12> */
.L_x_9:


//--------------------- .text._Z8addToAllPiiS_    --------------------------
	.section	.text._Z8addToAllPiiS_,"ax",@progbits
	.align	128
        .global         _Z8addToAllPiiS_
        .type           _Z8addToAllPiiS_,@function
        .size           _Z8addToAllPiiS_,(.L_x_10 - _Z8addToAllPiiS_)
        .other          _Z8addToAllPiiS_,@"STO_CUDA_ENTRY STV_DEFAULT"
_Z8addToAllPiiS_:
.text._Z8addToAllPiiS_:
[----:B------:R-:W-:Y:S01]  /*0000*/  LDC R1, c[0x0][0x37c] ;  /* 0x0000df00ff017b82 */ /* 0x000fe20000000800 */
[----:B------:R-:W0:Y:S01]  /*0010*/  S2R R7, SR_TID.X ;  /* 0x0000000000077919 */ /* 0x000e220000002100 */
[----:B------:R-:W0:Y:S01]  /*0020*/  LDCU UR4, c[0x0][0x360] ;  /* 0x00006c00ff0477ac */ /* 0x000e220008000800 */
[----:B------:R-:W0:Y:S01]  /*0030*/  S2R R0, SR_CTAID.X ;  /* 0x0000000000007919 */ /* 0x000e220000002500 */
[----:B------:R-:W1:Y:S01]  /*0040*/  LDCU UR5, c[0x0][0x388] ;  /* 0x00007100ff0577ac */ /* 0x000e620008000800 */
[----:B0-----:R-:W-:-:S05]  /*0050*/  IMAD R7, R0, UR4, R7 ;  /* 0x0000000400077c24 */ /* 0x001fca000f8e0207 */
[----:B-1----:R-:W-:-:S13]  /*0060*/  ISETP.GE.AND P0, PT, R7, UR5, PT ;  /* 0x0000000507007c0c */ /* 0x002fda000bf06270 */
[----:B------:R-:W-:Y:S05]  /*0070*/  @P0 EXIT ;  /* 0x000000000000094d */ /* 0x000fea0003800000 */
[----:B------:R-:W0:Y:S01]  /*0080*/  LDC.64 R2, c[0x0][0x390] ;  /* 0x0000e400ff027b82 */ /* 0x000e220000000a00 */
[----:B------:R-:W1:Y:S01]  /*0090*/  LDCU.64 UR4, c[0x0][0x358] ;  /* 0x00006b00ff0477ac */ /* 0x000e620008000a00 */
[----:B------:R-:W-:-:S06]  /*00a0*/  SHF.R.U32.HI R9, RZ, 0x1, R0 ;  /* 0x00000001ff097819 */ /* 0x000fcc0000011600 */
[----:B------:R-:W2:Y:S01]  /*00b0*/  LDC.64 R4, c[0x0][0x380] ;  /* 0x0000e000ff047b82 */ /* 0x000ea20000000a00 */
[----:B0-----:R-:W-:-:S06]  /*00c0*/  IMAD.WIDE.U32 R2, R9, 0x4, R2 ;  /* 0x0000000409027825 */ /* 0x001fcc00078e0002 */
[----:B-1----:R-:W3:Y:S01]  /*00d0*/  LDG.E R2, desc[UR4][R2.64] ;  /* 0x0000000402027981 */ /* 0x002ee2000c1e1900 */
[----:B--2---:R-:W-:-:S05]  /*00e0*/  IMAD.WIDE R4, R7, 0x4, R4 ;  /* 0x0000000407047825 */ /* 0x004fca00078e0204 */
[----:B------:R-:W3:Y:S02]  /*00f0*/  LDG.E R7, desc[UR4][R4.64] ;  /* 0x0000000404077981 */ /* 0x000ee4000c1e1900 */
[----:B---3--:R-:W-:-:S05]  /*0100*/  IADD3 R7, PT, PT, R2, R7, RZ ;  /* 0x0000000702077210 */ /* 0x008fca0007ffe0ff */
[----:B------:R-:W-:Y:S01]  /*0110*/  STG.E desc[UR4][R4.64], R7 ;  /* 0x0000000704007986 */ /* 0x000fe2000c101904 */
[----:B------:R-:W-:Y:S05]  /*0120*/  EXIT ;  /* 0x000000000000794d */ /* 0x000fea0003800000 */
.L_x_2:
        /* <DEDUP_REMOVED lines=13> */
.L_x_10:


//--------------------- .text._Z14exclusive_scanPiS_S_i --------------------------
	.section	.text._Z14exclusive_scanPiS_S_i,"ax",@progbits
	.align	128
        .global         _Z14exclusive_scanPiS_S_i
        .type           _Z14exclusive_scanPiS_S_i,@function
        .size           _Z14exclusive_scanPiS_S_i,(.L_x_7 - _Z14exclusive_scanPiS_S_i)
        .other          _Z14exclusive_scanPiS_S_i,@"STO_CUDA_ENTRY STV_DEFAULT"
_Z14exclusive_scanPiS_S_i:
.text._Z14exclusive_scanPiS_S_i:
[----:B------:R-:W-:Y:S01]  /*0000*/  LDC R1, c[0x0][0x37c] ;  /* 0x0000df00ff017b82 */ /* 0x000fe20000000800 */
[----:B------:R-:W0:Y:S07]  /*0010*/  S2R R8, SR_TID.X ;  /* 0x0000000000087919 */ /* 0x000e2e0000002100 */
[----:B------:R-:W1:Y:S01]  /*0020*/  LDC R4, c[0x0][0x360] ;  /* 0x0000d800ff047b82 */ /* 0x000e620000000800 */
[----:B------:R-:W-:Y:S01]  /*0030*/  MOV R9, 0xa0 ;  /* 0x000000a000097802 */ /* 0x000fe20000000f00 */
[----:B------:R-:W2:Y:S01]  /*0040*/  LDCU.64 UR6, c[0x0][0x358] ;  /* 0x00006b00ff0677ac */ /* 0x000ea20008000a00 */
[C---:B-1----:R-:W-:Y:S01]  /*0050*/  IMAD.SHL.U32 R14, R4.reuse, 0x2, RZ ;  /* 0x00000002040e7824 */ /* 0x042fe200078e00ff */
[----:B------:R-:W-:Y:S01]  /*0060*/  LOP3.LUT R3, R4, 0xffff, RZ, 0xc0, !PT ;  /* 0x0000ffff04037812 */ /* 0x000fe200078ec0ff */
[----:B------:R-:W-:Y:S01]  /*0070*/  IMAD.MOV.U32 R5, RZ, RZ, R4 ;  /* 0x000000ffff057224 */ /* 0x000fe200078e0004 */
[----:B0-2---:R-:W-:-:S07]  /*0080*/  LOP3.LUT R0, R8, 0xffff, RZ, 0xc0, !PT ;  /* 0x0000ffff08007812 */ /* 0x005fce00078ec0ff */
[----:B------:R-:W-:Y:S05]  /*0090*/  CALL.REL.NOINC `($__internal_0_$__cuda_sm20_rem_u16) ;  /* 0x0000000000e87944 */ /* 0x000fea0003c00000 */
[----:B------:R-:W0:Y:S01]  /*00a0*/  S2R R6, SR_CTAID.X ;  /* 0x0000000000067919 */ /* 0x000e220000002500 */
[----:B------:R-:W1:Y:S01]  /*00b0*/  LDC.64 R10, c[0x0][0x380] ;  /* 0x0000e000ff0a7b82 */ /* 0x000e620000000a00 */
[----:B0-----:R-:W-:-:S04]  /*00c0*/  IMAD R0, R5, R6, R8 ;  /* 0x0000000605007224 */ /* 0x001fc800078e0208 */
[----:B------:R-:W-:-:S04]  /*00d0*/  IMAD.SHL.U32 R0, R0, 0x2, RZ ;  /* 0x0000000200007824 */ /* 0x000fc800078e00ff */
[----:B-1----:R-:W-:-:S05]  /*00e0*/  IMAD.WIDE R10, R0, 0x4, R10 ;  /* 0x00000004000a7825 */ /* 0x002fca00078e020a */
[----:B------:R-:W2:Y:S04]  /*00f0*/  LDG.E R12, desc[UR6][R10.64] ;  /* 0x000000060a0c7981 */ /* 0x000ea8000c1e1900 */
[----:B------:R-:W2:Y:S01]  /*0100*/  LDG.E R13, desc[UR6][R10.64+0x4] ;  /* 0x000004060a0d7981 */ /* 0x000ea2000c1e1900 */
[----:B------:R-:W0:Y:S01]  /*0110*/  S2UR UR5, SR_CgaCtaId ;  /* 0x00000000000579c3 */ /* 0x000e220000008800 */
[----:B------:R-:W-:Y:S01]  /*0120*/  UMOV UR4, 0x400 ;  /* 0x0000040000047882 */ /* 0x000fe20000000000 */
[----:B------:R-:W-:Y:S01]  /*0130*/  LOP3.LUT R2, R15, 0xffff, RZ, 0xc0, !PT ;  /* 0x0000ffff0f027812 */ /* 0x000fe200078ec0ff */
[----:B------:R-:W-:-:S03]  /*0140*/  IMAD.MOV.U32 R7, RZ, RZ, 0x1 ;  /* 0x00000001ff077424 */ /* 0x000fc600078e00ff */
[----:B------:R-:W-:Y:S01]  /*0150*/  LEA R8, R2, 0x1, 0x1 ;  /* 0x0000000102087811 */ /* 0x000fe200078e08ff */
[----:B0-----:R-:W-:-:S06]  /*0160*/  ULEA UR4, UR5, UR4, 0x18 ;  /* 0x0000000405047291 */ /* 0x001fcc000f8ec0ff */
[----:B------:R-:W-:-:S05]  /*0170*/  LEA R3, R2, UR4, 0x3 ;  /* 0x0000000402037c11 */ /* 0x000fca000f8e18ff */
[----:B--2---:R0:W-:Y:S02]  /*0180*/  STS.64 [R3], R12 ;  /* 0x0000000c03007388 */ /* 0x0041e40000000a00 */
.L_x_3:
[----:B------:R-:W-:Y:S01]  /*0190*/  BAR.SYNC.DEFER_BLOCKING 0x0 ;  /* 0x0000000000007b1d */ /* 0x000fe20000010000 */
[----:B------:R-:W-:-:S13]  /*01a0*/  ISETP.GT.U32.AND P0, PT, R5, R2, PT ;  /* 0x000000020500720c */ /* 0x000fda0003f04070 */
[----:B------:R-:W-:-:S05]  /*01b0*/  @P0 IMAD R9, R8, R7, RZ ;  /* 0x0000000708090224 */ /* 0x000fca00078e02ff */
[----:B------:R-:W-:-:S05]  /*01c0*/  @P0 LEA R10, R9, UR4, 0x2 ;  /* 0x00000004090a0c11 */ /* 0x000fca000f8e10ff */
[C---:B------:R-:W-:Y:S02]  /*01d0*/  @P0 IMAD R9, R7.reuse, 0x4, R10 ;  /* 0x0000000407090824 */ /* 0x040fe400078e020a */
[----:B------:R-:W-:Y:S01]  /*01e0*/  @P0 LDS R10, [R10+-0x4] ;  /* 0xfffffc000a0a0984 */ /* 0x000fe20000000800 */
[----:B------:R-:W-:-:S03]  /*01f0*/  IMAD.SHL.U32 R7, R7, 0x2, RZ ;  /* 0x0000000207077824 */ /* 0x000fc600078e00ff */
[----:B------:R-:W0:Y:S02]  /*0200*/  @P0 LDS R11, [R9+-0x4] ;  /* 0xfffffc00090b0984 */ /* 0x000e240000000800 */
[----:B0-----:R-:W-:-:S05]  /*0210*/  @P0 IMAD.IADD R12, R10, 0x1, R11 ;  /* 0x000000010a0c0824 */ /* 0x001fca00078e020b */
[----:B------:R1:W-:Y:S01]  /*0220*/  @P0 STS [R9+-0x4], R12 ;  /* 0xfffffc0c09000388 */ /* 0x0003e20000000800 */
[----:B------:R-:W-:Y:S02]  /*0230*/  ISETP.GT.U32.AND P0, PT, R5, 0x1, PT ;  /* 0x000000010500780c */ /* 0x000fe40003f04070 */
[----:B------:R-:W-:-:S11]  /*0240*/  SHF.R.U32.HI R5, RZ, 0x1, R5 ;  /* 0x00000001ff057819 */ /* 0x000fd60000011605 */
[----:B-1----:R-:W-:Y:S05]  /*0250*/  @P0 BRA `(.L_x_3) ;  /* 0xfffffffc00cc0947 */ /* 0x002fea000383ffff */
[----:B------:R-:W-:Y:S01]  /*0260*/  PRMT R5, R15, 0x9910, RZ ;  /* 0x000099100f057816 */ /* 0x000fe200000000ff */
[----:B------:R-:W-:-:S03]  /*0270*/  UMOV UR5, 0x1 ;  /* 0x0000000100057882 */ /* 0x000fc60000000000 */
[----:B------:R-:W-:-:S13]  /*0280*/  ISETP.NE.AND P0, PT, R5, RZ, PT ;  /* 0x000000ff0500720c */ /* 0x000fda0003f05270 */
[----:B------:R-:W-:Y:S02]  /*0290*/  @!P0 LEA R9, R4, UR4, 0x3 ;  /* 0x0000000404098c11 */ /* 0x000fe4000f8e18ff */
[----:B------:R-:W0:Y:S03]  /*02a0*/  @!P0 LDC.64 R4, c[0x0][0x390] ;  /* 0x0000e400ff048b82 */ /* 0x000e260000000a00 */
[----:B------:R-:W1:Y:S04]  /*02b0*/  @!P0 LDS R11, [R9+-0x4] ;  /* 0xfffffc00090b8984 */ /* 0x000e680000000800 */
[----:B------:R2:W-:Y:S01]  /*02c0*/  @!P0 STS [R9+-0x4], RZ ;  /* 0xfffffcff09008388 */ /* 0x0005e20000000800 */
[----:B0-----:R-:W-:-:S05]  /*02d0*/  @!P0 IMAD.WIDE.U32 R4, R6, 0x4, R4 ;  /* 0x0000000406048825 */ /* 0x001fca00078e0004 */
[----:B-1----:R2:W-:Y:S02]  /*02e0*/  @!P0 STG.E desc[UR6][R4.64], R11 ;  /* 0x0000000b04008986 */ /* 0x0025e4000c101906 */
.L_x_4:
[----:B------:R-:W-:Y:S01]  /*02f0*/  BAR.SYNC.DEFER_BLOCKING 0x0 ;  /* 0x0000000000007b1d */ /* 0x000fe20000010000 */
[----:B------:R-:W-:Y:S01]  /*0300*/  ISETP.LT.U32.AND P0, PT, R2, UR5, PT ;  /* 0x0000000502007c0c */ /* 0x000fe2000bf01070 */
[----:B------:R-:W-:Y:S01]  /*0310*/  USHF.L.U32 UR5, UR5, 0x1, URZ ;  /* 0x0000000105057899 */ /* 0x000fe200080006ff */
[----:B------:R-:W-:-:S11]  /*0320*/  SHF.R.U32.HI R7, RZ, 0x1, R7 ;  /* 0x00000001ff077819 */ /* 0x000fd60000011607 */
[----:B--2---:R-:W-:-:S05]  /*0330*/  @P0 IMAD R4, R8, R7, RZ ;  /* 0x0000000708040224 */ /* 0x004fca00078e02ff */
[----:B------:R-:W-:-:S04]  /*0340*/  @P0 LEA R4, R4, UR4, 0x2 ;  /* 0x0000000404040c11 */ /* 0x000fc8000f8e10ff */
[----:B------:R-:W-:Y:S01]  /*0350*/  @P0 LEA R6, R7, R4, 0x2 ;  /* 0x0000000407060211 */ /* 0x000fe200078e10ff */
[----:B------:R-:W-:Y:S04]  /*0360*/  @P0 LDS R5, [R4+-0x4] ;  /* 0xfffffc0004050984 */ /* 0x000fe80000000800 */
[----:B------:R-:W0:Y:S02]  /*0370*/  @P0 LDS R9, [R6+-0x4] ;  /* 0xfffffc0006090984 */ /* 0x000e240000000800 */
[----:B0-----:R-:W-:Y:S02]  /*0380*/  @P0 IMAD.IADD R5, R5, 0x1, R9 ;  /* 0x0000000105050824 */ /* 0x001fe400078e0209 */
[----:B------:R0:W-:Y:S04]  /*0390*/  @P0 STS [R4+-0x4], R9 ;  /* 0xfffffc0904000388 */ /* 0x0001e80000000800 */
[----:B------:R0:W-:Y:S01]  /*03a0*/  @P0 STS [R6+-0x4], R5 ;  /* 0xfffffc0506000388 */ /* 0x0001e20000000800 */
[----:B------:R-:W-:-:S13]  /*03b0*/  ISETP.LE.U32.AND P0, PT, R14, UR5, PT ;  /* 0x000000050e007c0c */ /* 0x000fda000bf03070 */
[----:B0-----:R-:W-:Y:S05]  /*03c0*/  @!P0 BRA `(.L_x_4) ;  /* 0xfffffffc00c88947 */ /* 0x001fea000383ffff */
[----:B------:R-:W-:Y:S08]  /*03d0*/  BAR.SYNC.DEFER_BLOCKING 0x0 ;  /* 0x0000000000007b1d */ /* 0x000ff00000010000 */
[----:B------:R-:W0:Y:S01]  /*03e0*/  LDC.64 R4, c[0x0][0x388] ;  /* 0x0000e200ff047b82 */ /* 0x000e220000000a00 */
[----:B------:R-:W1:Y:S01]  /*03f0*/  LDS.64 R2, [R3] ;  /* 0x0000000003027984 */ /* 0x000e620000000a00 */
[----:B0-----:R-:W-:-:S05]  /*0400*/  IMAD.WIDE R4, R0, 0x4, R4 ;  /* 0x0000000400047825 */ /* 0x001fca00078e0204 */
[----:B-1----:R-:W-:Y:S04]  /*0410*/  STG.E desc[UR6][R4.64], R2 ;  /* 0x0000000204007986 */ /* 0x002fe8000c101906 */
[----:B------:R-:W-:Y:S01]  /*0420*/  STG.E desc[UR6][R4.64+0x4], R3 ;  /* 0x0000040304007986 */ /* 0x000fe2000c101906 */
[----:B------:R-:W-:Y:S05]  /*0430*/  EXIT ;  /* 0x000000000000794d */ /* 0x000fea0003800000 */
        .weak           $__internal_0_$__cuda_sm20_rem_u16
        .type           $__internal_0_$__cuda_sm20_rem_u16,@function
        .size           $__internal_0_$__cuda_sm20_rem_u16,(.L_x_7 - $__internal_0_$__cuda_sm20_rem_u16)
$__internal_0_$__cuda_sm20_rem_u16:
[----:B------:R-:W0:Y:S01]  /*0440*/  I2F.U16 R2, R3 ;  /* 0x0000000300027306 */ /* 0x000e220000101000 */
[----:B------:R-:W-:Y:S01]  /*0450*/  IMAD.MOV.U32 R6, RZ, RZ, 0x4b800000 ;  /* 0x4b800000ff067424 */ /* 0x000fe200078e00ff */
[C---:B0-----:R-:W-:Y:S02]  /*0460*/  FSETP.GEU.AND P1, PT, |R2|.reuse, 1.175494350822287508e-38, PT ;  /* 0x008000000200780b */ /* 0x041fe40003f2e200 */
[----:B------:R-:W-:Y:S02]  /*0470*/  FSETP.GT.AND P0, PT, |R2|, 8.50705917302346158658e+37, PT ;  /* 0x7e8000000200780b */ /* 0x000fe40003f04200 */
[----:B------:R-:W-:-:S04]  /*0480*/  FSEL R6, R6, 1, !P1 ;  /* 0x3f80000006067808 */ /* 0x000fc80004800000 */
[----:B------:R-:W-:Y:S02]  /*0490*/  FSEL R7, R6, 0.25, !P0 ;  /* 0x3e80000006077808 */ /* 0x000fe40004000000 */
[----:B------:R-:W-:-:S03]  /*04a0*/  ISETP.NE.U32.AND P0, PT, R3, RZ, PT ;  /* 0x000000ff0300720c */ /* 0x000fc60003f05070 */
[----:B------:R-:W-:Y:S02]  /*04b0*/  FMUL R6, R2, R7 ;  /* 0x0000000702067220 */ /* 0x000fe40000400000 */
[----:B------:R-:W-:Y:S08]  /*04c0*/  I2F.U16.RZ R2, R0 ;  /* 0x0000000000027306 */ /* 0x000ff0000010d000 */
[----:B------:R-:W0:Y:S02]  /*04d0*/  MUFU.RCP R6, R6 ;  /* 0x0000000600067308 */ /* 0x000e240000001000 */
[----:B0-----:R-:W-:-:S04]  /*04e0*/  FMUL R7, R7, R6 ;  /* 0x0000000607077220 */ /* 0x001fc80000400000 */
[----:B------:R-:W-:-:S04]  /*04f0*/  VIADD R7, R7, 0x2 ;  /* 0x0000000207077836 */ /* 0x000fc80000000000 */
[----:B------:R-:W-:-:S06]  /*0500*/  FMUL.RZ R7, R2, R7 ;  /* 0x0000000702077220 */ /* 0x000fcc000040c000 */
[----:B------:R-:W0:Y:S02]  /*0510*/  F2I.U32.TRUNC.NTZ R7, R7 ;  /* 0x0000000700077305 */ /* 0x000e24000020f000 */
[----:B0-----:R-:W-:-:S05]  /*0520*/  LOP3.LUT R2, R7, 0xffff, RZ, 0xc0, !PT ;  /* 0x0000ffff07027812 */ /* 0x001fca00078ec0ff */
[----:B------:R-:W-:-:S04]  /*0530*/  IMAD.MOV R2, RZ, RZ, -R2 ;  /* 0x000000ffff027224 */ /* 0x000fc800078e0a02 */
[----:B------:R-:W-:Y:S01]  /*0540*/  IMAD R15, R3, R2, R0 ;  /* 0x00000002030f7224 */ /* 0x000fe200078e0200 */
[----:B------:R-:W-:Y:S01]  /*0550*/  @!P0 MOV R15, 0xffffffff ;  /* 0xffffffff000f8802 */ /* 0x000fe20000000f00 */
[----:B------:R-:W-:Y:S02]  /*0560*/  IMAD.MOV.U32 R2, RZ, RZ, R9 ;  /* 0x000000ffff027224 */ /* 0x000fe400078e0009 */
[----:B------:R-:W-:-:S04]  /*0570*/  IMAD.MOV.U32 R3, RZ, RZ, 0x0 ;  /* 0x00000000ff037424 */ /* 0x000fc800078e00ff */
[----:B------:R-:W-:Y:S05]  /*0580*/  RET.REL.NODEC R2 `(_Z14exclusive_scanPiS_S_i) ;  /* 0xfffffff8029c7950 */ /* 0x000fea0003c3ffff */
.L_x_5:
        /* <DEDUP_REMOVED lines=15> */
.L_x_7:


//--------------------- .text._Z12find_repeatsPiS_i --------------------------
	.section	.text._Z12find_repeatsPiS_i,"ax",@progbits
	.align	128
        .global         _Z12find_repeatsPiS_i
        .type           _Z12find_repeatsPiS_i,@function
        .size           _Z12find_repeatsPiS_i,(.L_x_12 - _Z12find_repeatsPiS_i)
        .other          _Z12find_repeatsPiS_i,@"STO_CUDA_ENTRY STV_DEFAULT"
_Z12find_repeatsPiS_i:
.text._Z12find_repeatsPiS_i:
        /* <DEDUP_REMOVED lines=15> */
[----:B------:R-:W0:Y:S01]  /*00f0*/  @!P0 LDC.64 R4, c[0x0][0x388] ;  /* 0x0000e200ff048b82 */ /* 0x000e220000000a00 */
[----:B------:R-:W-:Y:S01]  /*0100*/  @!P0 MOV R9, 0x1 ;  /* 0x0000000100098802 */ /* 0x000fe20000000f00 */
[----:B0-----:R-:W-:-:S05]  /*0110*/  @!P0 IMAD.WIDE R4, R7, 0x4, R4 ;  /* 0x0000000407048825 */ /* 0x001fca00078e0204 */
[----:B------:R0:W-:Y:S01]  /*0120*/  @!P0 STG.E desc[UR4][R4.64], R9 ;  /* 0x0000000904008986 */ /* 0x0001e2000c101904 */
[----:B------:R-:W-:Y:S05]  /*0130*/  @!P0 EXIT ;  /* 0x000000000000894d */ /* 0x000fea0003800000 */
[----:B------:R-:W1:Y:S02]  /*0140*/  LDC.64 R2, c[0x0][0x388] ;  /* 0x0000e200ff027b82 */ /* 0x000e640000000a00 */
[----:B-1----:R-:W-:-:S05]  /*0150*/  IMAD.WIDE R2, R7, 0x4, R2 ;  /* 0x0000000407027825 */ /* 0x002fca00078e0202 */
[----:B------:R-:W-:Y:S01]  /*0160*/  STG.E desc[UR4][R2.64], RZ ;  /* 0x000000ff02007986 */ /* 0x000fe2000c101904 */
[----:B------:R-:W-:Y:S05]  /*0170*/  EXIT ;  /* 0x000000000000794d */ /* 0x000fea0003800000 */
.L_x_6:
        /* <DEDUP_REMOVED lines=16> */
.L_x_12:


//--------------------- .nv.shared.reserved.0     --------------------------
	.section	.nv.shared.reserved.0,"aw",@nobits
	.weak		__nv_reservedSMEM_offset_0_alias
	.size		__nv_reservedSMEM_offset_0_alias, 0, 64
	.other		__nv_reservedSMEM_offset_0_alias,@"STO_CUDA_RESERVED_SHARED STV_DEFAULT"
__nv_reservedSMEM_offset_0_alias:
	.zero		0
	.zero		64


//--------------------- .nv.shared._Z14exclusive_scanPiS_S_i --------------------------
	.section	.nv.shared._Z14exclusive_scanPiS_S_i,"aw",@nobits
	.sectionflags	@""
	.align	4
.nv.shared._Z14exclusive_scanPiS_S_i:
	.zero		5120


//--------------------- .nv.constant0._Z14remove_repeatsPiS_S_i --------------------------
	.section	.nv.constant0._Z14remove_repeatsPiS_S_i,"a",@progbits
	.sectionflags	@""
	.align	4
.nv.constant0._Z14remove_repeatsPiS_S_i:
	.zero		924


//--------------------- .nv.constant0._Z13index_repeatsPiS_i --------------------------
	.section	.nv.constant0._Z13index_repeatsPiS_i,"a",@progbits
	.sectionflags	@""
	.align	4
.nv.constant0._Z13index_repeatsPiS_i:
	.zero		916


//--------------------- .nv.constant0._Z8addToAllPiiS_ --------------------------
	.section	.nv.constant0._Z8addToAllPiiS_,"a",@progbits
	.sectionflags	@""
	.align	4
.nv.constant0._Z8addToAllPiiS_:
	.zero		920


//--------------------- .nv.constant0._Z14exclusive_scanPiS_S_i --------------------------
	.section	.nv.constant0._Z14exclusive_scanPiS_S_i,"a",@progbits
	.sectionflags	@""
	.align	4
.nv.constant0._Z14exclusive_scanPiS_S_i:
	.zero		924


//--------------------- .nv.constant0._Z12find_repeatsPiS_i --------------------------
	.section	.nv.constant0._Z12find_repeatsPiS_i,"a",@progbits
	.sectionflags	@""
	.align	4
.nv.constant0._Z12find_repeatsPiS_i:
	.zero		916


//--------------------- SYMBOLS --------------------------

	.type		.nv.reservedSmem.offset0,@object
	.size		.nv.reservedSmem.offset0,0x4
	.type		.nv.reservedSmem.cap,@object
	.size		.nv.reservedSmem.cap,0x4
